//
// Generated by NVIDIA NVVM Compiler
//
// Compiler Build ID: CL-36424714
// Cuda compilation tools, release 13.0, V13.0.88
// Based on NVVM 20.0.0
//

.version 9.0
.target sm_100
.address_size 64

	// .globl	morph

.visible .entry morph(
	.param .u64 .ptr .align 1 morph_param_0,
	.param .u64 .ptr .align 1 morph_param_1,
	.param .u64 .ptr .align 1 morph_param_2,
	.param .u32 morph_param_3,
	.param .u32 morph_param_4,
	.param .u32 morph_param_5,
	.param .u32 morph_param_6
)
{
	.reg .pred 	%p<28>;
	.reg .b32 	%r<53>;
	.reg .b32 	%f<86>;
	.reg .b64 	%rd<39>;

	ld.param.u64 	%rd7, [morph_param_0];
	ld.param.u64 	%rd8, [morph_param_1];
	ld.param.u64 	%rd6, [morph_param_2];
	ld.param.u32 	%r25, [morph_param_3];
	ld.param.u32 	%r22, [morph_param_4];
	ld.param.u32 	%r23, [morph_param_5];
	ld.param.u32 	%r24, [morph_param_6];
	cvta.to.global.u64 	%rd1, %rd8;
	cvta.to.global.u64 	%rd2, %rd7;
	mov.u32 	%r26, %ctaid.y;
	mov.u32 	%r27, %ntid.y;
	mov.u32 	%r28, %tid.y;
	mad.lo.s32 	%r1, %r26, %r27, %r28;
	mov.u32 	%r29, %ctaid.x;
	mov.u32 	%r30, %ntid.x;
	mov.u32 	%r31, %tid.x;
	mad.lo.s32 	%r32, %r29, %r30, %r31;
	sub.s32 	%r33, %r25, %r23;
	setp.ge.s32 	%p1, %r1, %r33;
	sub.s32 	%r34, %r22, %r24;
	setp.ge.s32 	%p2, %r32, %r34;
	or.pred  	%p3, %p1, %p2;
	@%p3 bra 	$L__BB0_16;
	mov.f32 	%f84, 0f7F800000;
	min.s32 	%r35, %r23, %r24;
	setp.lt.s32 	%p4, %r35, 1;
	@%p4 bra 	$L__BB0_15;
	and.b32  	%r4, %r24, 7;
	and.b32  	%r5, %r24, 3;
	and.b32  	%r6, %r24, 2147483640;
	and.b32  	%r7, %r24, 1;
	neg.s32 	%r8, %r6;
	mov.f32 	%f84, 0f7F800000;
	mov.b32 	%r47, 0;
$L__BB0_3:
	setp.lt.u32 	%p5, %r24, 8;
	add.s32 	%r38, %r47, %r1;
	mad.lo.s32 	%r10, %r38, %r22, %r32;
	mul.lo.s32 	%r11, %r47, %r24;
	mov.b32 	%r51, 0;
	@%p5 bra 	$L__BB0_6;
	mul.wide.u32 	%rd9, %r11, 4;
	add.s64 	%rd10, %rd1, %rd9;
	add.s64 	%rd38, %rd10, 16;
	mov.u32 	%r48, %r10;
	mov.u32 	%r49, %r8;
$L__BB0_5:
	.pragma "nounroll";
	mul.wide.s32 	%rd11, %r48, 4;
	add.s64 	%rd12, %rd2, %rd11;
	ld.global.f32 	%f18, [%rd12];
	ld.global.f32 	%f19, [%rd38+-16];
	sub.f32 	%f20, %f18, %f19;
	setp.lt.f32 	%p6, %f20, %f84;
	selp.f32 	%f21, %f20, %f84, %p6;
	ld.global.f32 	%f22, [%rd12+4];
	ld.global.f32 	%f23, [%rd38+-12];
	sub.f32 	%f24, %f22, %f23;
	setp.lt.f32 	%p7, %f24, %f21;
	selp.f32 	%f25, %f24, %f21, %p7;
	ld.global.f32 	%f26, [%rd12+8];
	ld.global.f32 	%f27, [%rd38+-8];
	sub.f32 	%f28, %f26, %f27;
	setp.lt.f32 	%p8, %f28, %f25;
	selp.f32 	%f29, %f28, %f25, %p8;
	ld.global.f32 	%f30, [%rd12+12];
	ld.global.f32 	%f31, [%rd38+-4];
	sub.f32 	%f32, %f30, %f31;
	setp.lt.f32 	%p9, %f32, %f29;
	selp.f32 	%f33, %f32, %f29, %p9;
	ld.global.f32 	%f34, [%rd12+16];
	ld.global.f32 	%f35, [%rd38];
	sub.f32 	%f36, %f34, %f35;
	setp.lt.f32 	%p10, %f36, %f33;
	selp.f32 	%f37, %f36, %f33, %p10;
	ld.global.f32 	%f38, [%rd12+20];
	ld.global.f32 	%f39, [%rd38+4];
	sub.f32 	%f40, %f38, %f39;
	setp.lt.f32 	%p11, %f40, %f37;
	selp.f32 	%f41, %f40, %f37, %p11;
	ld.global.f32 	%f42, [%rd12+24];
	ld.global.f32 	%f43, [%rd38+8];
	sub.f32 	%f44, %f42, %f43;
	setp.lt.f32 	%p12, %f44, %f41;
	selp.f32 	%f45, %f44, %f41, %p12;
	ld.global.f32 	%f46, [%rd12+28];
	ld.global.f32 	%f47, [%rd38+12];
	sub.f32 	%f48, %f46, %f47;
	setp.lt.f32 	%p13, %f48, %f45;
	selp.f32 	%f84, %f48, %f45, %p13;
	add.s32 	%r49, %r49, 8;
	add.s32 	%r48, %r48, 8;
	add.s64 	%rd38, %rd38, 32;
	setp.ne.s32 	%p14, %r49, 0;
	mov.u32 	%r51, %r6;
	@%p14 bra 	$L__BB0_5;
$L__BB0_6:
	setp.eq.s32 	%p15, %r4, 0;
	@%p15 bra 	$L__BB0_14;
	add.s32 	%r39, %r4, -1;
	setp.lt.u32 	%p16, %r39, 3;
	@%p16 bra 	$L__BB0_9;
	add.s32 	%r40, %r10, %r51;
	mul.wide.s32 	%rd13, %r40, 4;
	add.s64 	%rd14, %rd2, %rd13;
	ld.global.f32 	%f50, [%rd14];
	add.s32 	%r41, %r51, %r11;
	mul.wide.u32 	%rd15, %r41, 4;
	add.s64 	%rd16, %rd1, %rd15;
	ld.global.f32 	%f51, [%rd16];
	sub.f32 	%f52, %f50, %f51;
	setp.lt.f32 	%p17, %f52, %f84;
	selp.f32 	%f53, %f52, %f84, %p17;
	ld.global.f32 	%f54, [%rd14+4];
	cvt.u64.u32 	%rd17, %r11;
	cvt.u64.u32 	%rd18, %r51;
	add.s64 	%rd19, %rd18, %rd17;
	shl.b64 	%rd20, %rd19, 2;
	add.s64 	%rd21, %rd1, %rd20;
	ld.global.f32 	%f55, [%rd21+4];
	sub.f32 	%f56, %f54, %f55;
	setp.lt.f32 	%p18, %f56, %f53;
	selp.f32 	%f57, %f56, %f53, %p18;
	ld.global.f32 	%f58, [%rd14+8];
	ld.global.f32 	%f59, [%rd21+8];
	sub.f32 	%f60, %f58, %f59;
	setp.lt.f32 	%p19, %f60, %f57;
	selp.f32 	%f61, %f60, %f57, %p19;
	ld.global.f32 	%f62, [%rd14+12];
	ld.global.f32 	%f63, [%rd21+12];
	sub.f32 	%f64, %f62, %f63;
	setp.lt.f32 	%p20, %f64, %f61;
	selp.f32 	%f84, %f64, %f61, %p20;
	add.s32 	%r51, %r51, 4;
$L__BB0_9:
	setp.eq.s32 	%p21, %r5, 0;
	@%p21 bra 	$L__BB0_14;
	setp.eq.s32 	%p22, %r5, 1;
	@%p22 bra 	$L__BB0_12;
	add.s32 	%r42, %r10, %r51;
	mul.wide.s32 	%rd22, %r42, 4;
	add.s64 	%rd23, %rd2, %rd22;
	ld.global.f32 	%f66, [%rd23];
	add.s32 	%r43, %r51, %r11;
	mul.wide.u32 	%rd24, %r43, 4;
	add.s64 	%rd25, %rd1, %rd24;
	ld.global.f32 	%f67, [%rd25];
	sub.f32 	%f68, %f66, %f67;
	setp.lt.f32 	%p23, %f68, %f84;
	selp.f32 	%f69, %f68, %f84, %p23;
	ld.global.f32 	%f70, [%rd23+4];
	cvt.u64.u32 	%rd26, %r11;
	cvt.u64.u32 	%rd27, %r51;
	add.s64 	%rd28, %rd27, %rd26;
	shl.b64 	%rd29, %rd28, 2;
	add.s64 	%rd30, %rd1, %rd29;
	ld.global.f32 	%f71, [%rd30+4];
	sub.f32 	%f72, %f70, %f71;
	setp.lt.f32 	%p24, %f72, %f69;
	selp.f32 	%f84, %f72, %f69, %p24;
	add.s32 	%r51, %r51, 2;
$L__BB0_12:
	setp.eq.s32 	%p25, %r7, 0;
	@%p25 bra 	$L__BB0_14;
	add.s32 	%r44, %r10, %r51;
	mul.wide.s32 	%rd31, %r44, 4;
	add.s64 	%rd32, %rd2, %rd31;
	ld.global.f32 	%f73, [%rd32];
	add.s32 	%r45, %r51, %r11;
	mul.wide.u32 	%rd33, %r45, 4;
	add.s64 	%rd34, %rd1, %rd33;
	ld.global.f32 	%f74, [%rd34];
	sub.f32 	%f75, %f73, %f74;
	setp.lt.f32 	%p26, %f75, %f84;
	selp.f32 	%f84, %f75, %f84, %p26;
$L__BB0_14:
	add.s32 	%r47, %r47, 1;
	setp.ne.s32 	%p27, %r47, %r23;
	@%p27 bra 	$L__BB0_3;
$L__BB0_15:
	mad.lo.s32 	%r46, %r34, %r1, %r32;
	cvta.to.global.u64 	%rd35, %rd6;
	mul.wide.s32 	%rd36, %r46, 4;
	add.s64 	%rd37, %rd35, %rd36;
	st.global.f32 	[%rd37], %f84;
$L__BB0_16:
	ret;

}


// ===== COMPILED SASS (sm_100) =====

	.target	sm_100

	.elftype	@"ET_EXEC"


//--------------------- .note.nv.tkinfo           --------------------------
	.section	.note.nv.tkinfo,"",@"SHT_NOTE"
	.sectionflags	@"SHF_NOTE_NV_TKINFO"
	.tkinfo
        /*0018*/ 	.word	0x00000002
        /*0030*/ 	.string	""
        /*0030*/ 	.string	"ptxas"
        /*0030*/ 	.string	"Cuda compilation tools, release 13.0, V13.0.88"
        /*0030*/ 	.string	"Build cuda_13.0.r13.0/compiler.36424714_0"
        /*0030*/ 	.string	"-arch sm_100 -m 64 "



//--------------------- .note.nv.cuinfo           --------------------------
	.section	.note.nv.cuinfo,"",@"SHT_NOTE"
	.sectionflags	@"SHF_NOTE_NV_CUINFO"
        /*0018*/ 	.short	0x0002
        /*001a*/ 	.short	0x0064
        /*001c*/ 	.short	0x0082
	.zero		2


//--------------------- .nv.info                  --------------------------
	.section	.nv.info,"",@"SHT_CUDA_INFO"
	.align	4


	//----- nvinfo : EIATTR_REGCOUNT
	.align		4
        /*0000*/ 	.byte	0x04, 0x2f
        /*0002*/ 	.short	(.L_1 - .L_0)
	.align		4
.L_0:
        /*0004*/ 	.word	index@(morph)
        /*0008*/ 	.word	0x0000001c


	//----- nvinfo : EIATTR_FRAME_SIZE
	.align		4
.L_1:
        /*000c*/ 	.byte	0x04, 0x11
        /*000e*/ 	.short	(.L_3 - .L_2)
	.align		4
.L_2:
        /*0010*/ 	.word	index@(morph)
        /*0014*/ 	.word	0x00000000


	//----- nvinfo : EIATTR_MIN_STACK_SIZE
	.align		4
.L_3:
        /*0018*/ 	.byte	0x04, 0x12
        /*001a*/ 	.short	(.L_5 - .L_4)
	.align		4
.L_4:
        /*001c*/ 	.word	index@(morph)
        /*0020*/ 	.word	0x00000000
.L_5:


//--------------------- .nv.compat                --------------------------
	.section	.nv.compat,"",@"SHT_CUDA_COMPAT_INFO"
	.align	4
        /*0000*/ 	.byte	0x02, 0x09, 0x00, 0x00, 0x02, 0x02, 0x01, 0x00, 0x02, 0x05, 0x05, 0x00, 0x03, 0x07, 0x01, 0x01
        /*0010*/ 	.byte	0x02, 0x03, 0x00, 0x00, 0x02, 0x06, 0x01, 0x00, 0x04, 0x0b, 0x08, 0x00, 0x09, 0x00, 0x00, 0x00
        /*0020*/ 	.byte	0x00, 0x00, 0x00, 0x00


//--------------------- .nv.info.morph            --------------------------
	.section	.nv.info.morph,"",@"SHT_CUDA_INFO"
	.sectionflags	@""
	.align	4


	//----- nvinfo : EIATTR_CUDA_API_VERSION
	.align		4
        /*0000*/ 	.byte	0x04, 0x37
        /*0002*/ 	.short	(.L_7 - .L_6)
.L_6:
        /*0004*/ 	.word	0x00000082


	//----- nvinfo : EIATTR_KPARAM_INFO
	.align		4
.L_7:
        /*0008*/ 	.byte	0x04, 0x17
        /*000a*/ 	.short	(.L_9 - .L_8)
.L_8:
        /*000c*/ 	.word	0x00000000
        /*0010*/ 	.short	0x0006
        /*0012*/ 	.short	0x0024
        /*0014*/ 	.byte	0x00, 0xf0, 0x11, 0x00


	//----- nvinfo : EIATTR_KPARAM_INFO
	.align		4
.L_9:
        /*0018*/ 	.byte	0x04, 0x17
        /*001a*/ 	.short	(.L_11 - .L_10)
.L_10:
        /*001c*/ 	.word	0x00000000
        /*0020*/ 	.short	0x0005
        /*0022*/ 	.short	0x0020
        /*0024*/ 	.byte	0x00, 0xf0, 0x11, 0x00


	//----- nvinfo : EIATTR_KPARAM_INFO
	.align		4
.L_11:
        /*0028*/ 	.byte	0x04, 0x17
        /*002a*/ 	.short	(.L_13 - .L_12)
.L_12:
        /*002c*/ 	.word	0x00000000
        /*0030*/ 	.short	0x0004
        /*0032*/ 	.short	0x001c
        /*0034*/ 	.byte	0x00, 0xf0, 0x11, 0x00


	//----- nvinfo : EIATTR_KPARAM_INFO
	.align		4
.L_13:
        /*0038*/ 	.byte	0x04, 0x17
        /*003a*/ 	.short	(.L_15 - .L_14)
.L_14:
        /*003c*/ 	.word	0x00000000
        /*0040*/ 	.short	0x0003
        /*0042*/ 	.short	0x0018
        /*0044*/ 	.byte	0x00, 0xf0, 0x11, 0x00


	//----- nvinfo : EIATTR_KPARAM_INFO
	.align		4
.L_15:
        /*0048*/ 	.byte	0x04, 0x17
        /*004a*/ 	.short	(.L_17 - .L_16)
.L_16:
        /*004c*/ 	.word	0x00000000
        /*0050*/ 	.short	0x0002
        /*0052*/ 	.short	0x0010
        /*0054*/ 	.byte	0x00, 0xf5, 0x21, 0x00


	//----- nvinfo : EIATTR_KPARAM_INFO
	.align		4
.L_17:
        /*0058*/ 	.byte	0x04, 0x17
        /*005a*/ 	.short	(.L_19 - .L_18)
.L_18:
        /*005c*/ 	.word	0x00000000
        /*0060*/ 	.short	0x0001
        /*0062*/ 	.short	0x0008
        /*0064*/ 	.byte	0x00, 0xf5, 0x21, 0x00


	//----- nvinfo : EIATTR_KPARAM_INFO
	.align		4
.L_19:
        /*0068*/ 	.byte	0x04, 0x17
        /*006a*/ 	.short	(.L_21 - .L_20)
.L_20:
        /*006c*/ 	.word	0x00000000
        /*0070*/ 	.short	0x0000
        /*0072*/ 	.short	0x0000
        /*0074*/ 	.byte	0x00, 0xf5, 0x21, 0x00


	//----- nvinfo : EIATTR_SPARSE_MMA_MASK
	.align		4
.L_21:
        /*0078*/ 	.byte	0x03, 0x50
        /*007a*/ 	.short	0x0000


	//----- nvinfo : EIATTR_MAXREG_COUNT
	.align		4
        /*007c*/ 	.byte	0x03, 0x1b
        /*007e*/ 	.short	0x00ff


	//----- nvinfo : EIATTR_MERCURY_ISA_VERSION
	.align		4
        /*0080*/ 	.byte	0x03, 0x5f
        /*0082*/ 	.short	0x0101


	//----- nvinfo : EIATTR_VRC_CTA_INIT_COUNT
	.align		4
        /*0084*/ 	.byte	0x02, 0x4a
	.zero		1
	.zero		1


	//----- nvinfo : EIATTR_EXIT_INSTR_OFFSETS
	.align		4
        /*0088*/ 	.byte	0x04, 0x1c
        /*008a*/ 	.short	(.L_23 - .L_22)


	//   ....[0]....
.L_22:
        /*008c*/ 	.word	0x000000f0


	//   ....[1]....
        /*0090*/ 	.word	0x00000b00


	//----- nvinfo : EIATTR_CBANK_PARAM_SIZE
	.align		4
.L_23:
        /*0094*/ 	.byte	0x03, 0x19
        /*0096*/ 	.short	0x0028


	//----- nvinfo : EIATTR_PARAM_CBANK
	.align		4
        /*0098*/ 	.byte	0x04, 0x0a
        /*009a*/ 	.short	(.L_25 - .L_24)
	.align		4
.L_24:
        /*009c*/ 	.word	index@(.nv.constant0.morph)
        /*00a0*/ 	.short	0x0380
        /*00a2*/ 	.short	0x0028


	//----- nvinfo : EIATTR_SW_WAR
	.align		4
.L_25:
        /*00a4*/ 	.byte	0x04, 0x36
        /*00a6*/ 	.short	(.L_27 - .L_26)
.L_26:
        /*00a8*/ 	.word	0x00000008
.L_27:


//--------------------- .nv.callgraph             --------------------------
	.section	.nv.callgraph,"",@"SHT_CUDA_CALLGRAPH"
	.align	4
	.sectionentsize	8
	.align		4
        /*0000*/ 	.word	0x00000000
	.align		4
        /*0004*/ 	.word	0xffffffff
	.align		4
        /*0008*/ 	.word	0x00000000
	.align		4
        /*000c*/ 	.word	0xfffffffe
	.align		4
        /*0010*/ 	.word	0x00000000
	.align		4
        /*0014*/ 	.word	0xfffffffd
	.align		4
        /*0018*/ 	.word	0x00000000
	.align		4
        /*001c*/ 	.word	0xfffffffc


//--------------------- .text.morph               --------------------------
	.section	.text.morph,"ax",@progbits
	.align	128
        .global         morph
        .type           morph,@function
        .size           morph,(.L_x_8 - morph)
        .other          morph,@"STO_CUDA_ENTRY STV_DEFAULT"
morph:
.text.morph:
[----:B------:R-:W-:Y:S01]  /*0000*/  LDC R1, c[0x0][0x37c] ;  /* 0x0000df00ff017b82 */ /* 0x000fe20000000800 */
[----:B------:R-:W0:Y:S07]  /*0010*/  S2R R3, SR_TID.X ;  /* 0x0000000000037919 */ /* 0x000e2e0000002100 */
[----:B------:R-:W1:Y:S01]  /*0020*/  LDC R7, c[0x0][0x364] ;  /* 0x0000d900ff077b82 */ /* 0x000e620000000800 */
[----:B------:R-:W2:Y:S01]  /*0030*/  LDCU.64 UR4, c[0x0][0x398] ;  /* 0x00007300ff0477ac */ /* 0x000ea20008000a00 */
[----:B------:R-:W1:Y:S01]  /*0040*/  S2R R2, SR_TID.Y ;  /* 0x0000000000027919 */ /* 0x000e620000002200 */
[----:B------:R-:W2:Y:S05]  /*0050*/  LDCU.64 UR8, c[0x0][0x3a0] ;  /* 0x00007400ff0877ac */ /* 0x000eaa0008000a00 */
[----:B------:R-:W0:Y:S08]  /*0060*/  S2UR UR7, SR_CTAID.X ;  /* 0x00000000000779c3 */ /* 0x000e300000002500 */
[----:B------:R-:W0:Y:S01]  /*0070*/  LDC R0, c[0x0][0x360] ;  /* 0x0000d800ff007b82 */ /* 0x000e220000000800 */
[----:B--2---:R-:W-:-:S07]  /*0080*/  UIADD3 UR5, UPT, UPT, UR5, -UR9, URZ ;  /* 0x8000000905057290 */ /* 0x004fce000fffe0ff */
[----:B------:R-:W1:Y:S01]  /*0090*/  S2UR UR6, SR_CTAID.Y ;  /* 0x00000000000679c3 */ /* 0x000e620000002600 */
[----:B------:R-:W-:Y:S01]  /*00a0*/  UIADD3 UR4, UPT, UPT, UR4, -UR8, URZ ;  /* 0x8000000804047290 */ /* 0x000fe2000fffe0ff */
[----:B0-----:R-:W-:-:S05]  /*00b0*/  IMAD R0, R0, UR7, R3 ;  /* 0x0000000700007c24 */ /* 0x001fca000f8e0203 */
[----:B------:R-:W-:Y:S01]  /*00c0*/  ISETP.GE.AND P0, PT, R0, UR5, PT ;  /* 0x0000000500007c0c */ /* 0x000fe2000bf06270 */
[----:B-1----:R-:W-:-:S05]  /*00d0*/  IMAD R7, R7, UR6, R2 ;  /* 0x0000000607077c24 */ /* 0x002fca000f8e0202 */
[----:B------:R-:W-:-:S13]  /*00e0*/  ISETP.GE.OR P0, PT, R7, UR4, P0 ;  /* 0x0000000407007c0c */ /* 0x000fda0008706670 */
[----:B------:R-:W-:Y:S05]  /*00f0*/  @P0 EXIT ;  /* 0x000000000000094d */ /* 0x000fea0003800000 */
[----:B------:R-:W-:Y:S01]  /*0100*/  UISETP.LT.AND UP0, UPT, UR8, UR9, UPT ;  /* 0x000000090800728c */ /* 0x000fe2000bf01270 */
[----:B------:R-:W-:Y:S01]  /*0110*/  IMAD.MOV.U32 R8, RZ, RZ, 0x7f800000 ;  /* 0x7f800000ff087424 */ /* 0x000fe200078e00ff */
[----:B------:R-:W0:Y:S02]  /*0120*/  LDCU.64 UR14, c[0x0][0x358] ;  /* 0x00006b00ff0e77ac */ /* 0x000e240008000a00 */
[----:B------:R-:W-:-:S04]  /*0130*/  USEL UR4, UR8, UR9, UP0 ;  /* 0x0000000908047287 */ /* 0x000fc80008000000 */
[----:B------:R-:W-:-:S09]  /*0140*/  UISETP.GE.AND UP0, UPT, UR4, 0x1, UPT ;  /* 0x000000010400788c */ /* 0x000fd2000bf06270 */
[----:B------:R-:W-:Y:S05]  /*0150*/  BRA.U !UP0, `(.L_x_0) ;  /* 0x0000000908587547 */ /* 0x000fea000b800000 */
[----:B------:R-:W-:Y:S01]  /*0160*/  ULOP3.LUT UR12, UR9, 0x7ffffff8, URZ, 0xc0, !UPT ;  /* 0x7ffffff8090c7892 */ /* 0x000fe2000f8ec0ff */
[----:B------:R-:W-:Y:S01]  /*0170*/  IMAD.MOV.U32 R8, RZ, RZ, 0x7f800000 ;  /* 0x7f800000ff087424 */ /* 0x000fe200078e00ff */
[----:B------:R-:W-:Y:S02]  /*0180*/  ULOP3.LUT UR10, UR9, 0x7, URZ, 0xc0, !UPT ;  /* 0x00000007090a7892 */ /* 0x000fe4000f8ec0ff */
[----:B------:R-:W-:Y:S02]  /*0190*/  ULOP3.LUT UR11, UR9, 0x3, URZ, 0xc0, !UPT ;  /* 0x00000003090b7892 */ /* 0x000fe4000f8ec0ff */
[----:B------:R-:W-:Y:S01]  /*01a0*/  UIADD3 UR8, UPT, UPT, -UR12, URZ, URZ ;  /* 0x000000ff0c087290 */ /* 0x000fe2000fffe1ff */
[----:B------:R-:W-:-:S11]  /*01b0*/  UMOV UR4, URZ ;  /* 0x000000ff00047c82 */ /* 0x000fd60008000000 */
.L_x_6:
[----:B------:R-:W1:Y:S01]  /*01c0*/  LDCU.64 UR18, c[0x0][0x3a0] ;  /* 0x00007400ff1277ac */ /* 0x000e620008000a00 */
[----:B------:R-:W-:Y:S02]  /*01d0*/  VIADD R5, R7, UR4 ;  /* 0x0000000407057c36 */ /* 0x000fe40008000000 */
[----:B------:R-:W-:Y:S01]  /*01e0*/  IMAD.MOV.U32 R3, RZ, RZ, RZ ;  /* 0x000000ffff037224 */ /* 0x000fe200078e00ff */
[----:B------:R-:W2:Y:S01]  /*01f0*/  LDCU UR6, c[0x0][0x39c] ;  /* 0x00007380ff0677ac */ /* 0x000ea20008000800 */
[----:B-1----:R-:W-:Y:S02]  /*0200*/  UISETP.GE.U32.AND UP1, UPT, UR19, 0x8, UPT ;  /* 0x000000081300788c */ /* 0x002fe4000bf26070 */
[----:B------:R-:W-:Y:S02]  /*0210*/  UIMAD UR16, UR4, UR19, URZ ;  /* 0x00000013041072a4 */ /* 0x000fe4000f8e02ff */
[----:B------:R-:W-:Y:S01]  /*0220*/  UIADD3 UR4, UPT, UPT, UR4, 0x1, URZ ;  /* 0x0000000104047890 */ /* 0x000fe2000fffe0ff */
[----:B--2---:R-:W-:-:S03]  /*0230*/  IMAD R6, R5, UR6, R0 ;  /* 0x0000000605067c24 */ /* 0x004fc6000f8e0200 */
[----:B------:R-:W-:Y:S01]  /*0240*/  UISETP.NE.AND UP0, UPT, UR4, UR18, UPT ;  /* 0x000000120400728c */ /* 0x000fe2000bf05270 */
[----:B------:R-:W-:Y:S10]  /*0250*/  BRA.U !UP1, `(.L_x_1) ;  /* 0x0000000109e47547 */ /* 0x000ff4000b800000 */
[----:B------:R-:W1:Y:S01]  /*0260*/  LDCU.64 UR6, c[0x0][0x388] ;  /* 0x00007100ff0677ac */ /* 0x000e620008000a00 */
[----:B------:R-:W-:Y:S01]  /*0270*/  MOV R9, R6 ;  /* 0x0000000600097202 */ /* 0x000fe20000000f00 */
[----:B-1----:R-:W-:-:S04]  /*0280*/  UIMAD.WIDE.U32 UR6, UR16, 0x4, UR6 ;  /* 0x00000004100678a5 */ /* 0x002fc8000f8e0006 */
[----:B------:R-:W-:-:S04]  /*0290*/  UIADD3 UR13, UP1, UPT, UR6, 0x10, URZ ;  /* 0x00000010060d7890 */ /* 0x000fc8000ff3e0ff */
[----:B------:R-:W-:Y:S02]  /*02a0*/  UIADD3.X UR6, UPT, UPT, URZ, UR7, URZ, UP1, !UPT ;  /* 0x00000007ff067290 */ /* 0x000fe40008ffe4ff */
[----:B------:R-:W-:-:S04]  /*02b0*/  IMAD.U32 R2, RZ, RZ, UR13 ;  /* 0x0000000dff027e24 */ /* 0x000fc8000f8e00ff */
[----:B------:R-:W-:Y:S01]  /*02c0*/  IMAD.U32 R3, RZ, RZ, UR6 ;  /* 0x00000006ff037e24 */ /* 0x000fe2000f8e00ff */
[----:B------:R-:W-:-:S06]  /*02d0*/  UMOV UR6, UR8 ;  /* 0x0000000800067c82 */ /* 0x000fcc0008000000 */
.L_x_2:
[----:B------:R-:W1:Y:S01]  /*02e0*/  LDC.64 R4, c[0x0][0x380] ;  /* 0x0000e000ff047b82 */ /* 0x000e620000000a00 */
[----:B0-----:R-:W2:Y:S04]  /*02f0*/  LDG.E R21, desc[UR14][R2.64+-0x10] ;  /* 0xfffff00e02157981 */ /* 0x001ea8000c1e1900 */
[----:B------:R-:W3:Y:S04]  /*0300*/  LDG.E R23, desc[UR14][R2.64+-0xc] ;  /* 0xfffff40e02177981 */ /* 0x000ee8000c1e1900 */
[----:B------:R-:W4:Y:S04]  /*0310*/  LDG.E R25, desc[UR14][R2.64+-0x8] ;  /* 0xfffff80e02197981 */ /* 0x000f28000c1e1900 */
[----:B------:R-:W5:Y:S04]  /*0320*/  LDG.E R15, desc[UR14][R2.64+-0x4] ;  /* 0xfffffc0e020f7981 */ /* 0x000f68000c1e1900 */
[----:B------:R-:W5:Y:S04]  /*0330*/  LDG.E R12, desc[UR14][R2.64] ;  /* 0x0000000e020c7981 */ /* 0x000f68000c1e1900 */
[----:B------:R-:W5:Y:S01]  /*0340*/  LDG.E R11, desc[UR14][R2.64+0x4] ;  /* 0x0000040e020b7981 */ /* 0x000f62000c1e1900 */
[----:B-1----:R-:W-:-:S03]  /*0350*/  IMAD.WIDE R4, R9, 0x4, R4 ;  /* 0x0000000409047825 */ /* 0x002fc600078e0204 */
[----:B------:R-:W5:Y:S04]  /*0360*/  LDG.E R10, desc[UR14][R2.64+0x8] ;  /* 0x0000080e020a7981 */ /* 0x000f68000c1e1900 */
[----:B------:R-:W2:Y:S04]  /*0370*/  LDG.E R20, desc[UR14][R4.64] ;  /* 0x0000000e04147981 */ /* 0x000ea8000c1e1900 */
[----:B------:R-:W3:Y:S04]  /*0380*/  LDG.E R22, desc[UR14][R4.64+0x4] ;  /* 0x0000040e04167981 */ /* 0x000ee8000c1e1900 */
[----:B------:R-:W4:Y:S04]  /*0390*/  LDG.E R24, desc[UR14][R4.64+0x8] ;  /* 0x0000080e04187981 */ /* 0x000f28000c1e1900 */
[----:B------:R-:W5:Y:S04]  /*03a0*/  LDG.E R16, desc[UR14][R4.64+0xc] ;  /* 0x00000c0e04107981 */ /* 0x000f68000c1e1900 */
[----:B------:R-:W5:Y:S04]  /*03b0*/  LDG.E R17, desc[UR14][R4.64+0x10] ;  /* 0x0000100e04117981 */ /* 0x000f68000c1e1900 */
[----:B------:R-:W5:Y:S04]  /*03c0*/  LDG.E R14, desc[UR14][R4.64+0x14] ;  /* 0x0000140e040e7981 */ /* 0x000f68000c1e1900 */
[----:B------:R-:W5:Y:S04]  /*03d0*/  LDG.E R13, desc[UR14][R4.64+0x18] ;  /* 0x0000180e040d7981 */ /* 0x000f68000c1e1900 */
[----:B------:R-:W5:Y:S04]  /*03e0*/  LDG.E R19, desc[UR14][R4.64+0x1c] ;  /* 0x00001c0e04137981 */ /* 0x000f68000c1e1900 */
[----:B------:R0:W5:Y:S01]  /*03f0*/  LDG.E R18, desc[UR14][R2.64+0xc] ;  /* 0x00000c0e02127981 */ /* 0x000162000c1e1900 */
[----:B------:R-:W-:-:S04]  /*0400*/  UIADD3 UR6, UPT, UPT, UR6, 0x8, URZ ;  /* 0x0000000806067890 */ /* 0x000fc8000fffe0ff */
[----:B------:R-:W-:Y:S01]  /*0410*/  UISETP.NE.AND UP1, UPT, UR6, URZ, UPT ;  /* 0x000000ff0600728c */ /* 0x000fe2000bf25270 */
[----:B0-----:R-:W-:Y:S02]  /*0420*/  IADD3 R2, P1, PT, R2, 0x20, RZ ;  /* 0x0000002002027810 */ /* 0x001fe40007f3e0ff */
[----:B------:R-:W-:-:S03]  /*0430*/  IADD3 R9, PT, PT, R9, 0x8, RZ ;  /* 0x0000000809097810 */ /* 0x000fc60007ffe0ff */
[----:B------:R-:W-:Y:S02]  /*0440*/  IMAD.X R3, RZ, RZ, R3, P1 ;  /* 0x000000ffff037224 */ /* 0x000fe400008e0603 */
[----:B--2---:R-:W-:-:S05]  /*0450*/  FADD R21, R20, -R21 ;  /* 0x8000001514157221 */ /* 0x004fca0000000000 */
[----:B------:R-:W-:Y:S01]  /*0460*/  FSETP.GEU.AND P0, PT, R21, R8, PT ;  /* 0x000000081500720b */ /* 0x000fe20003f0e000 */
[----:B---3--:R-:W-:-:S03]  /*0470*/  FADD R23, R22, -R23 ;  /* 0x8000001716177221 */ /* 0x008fc60000000000 */
[----:B------:R-:W-:Y:S01]  /*0480*/  FSEL R8, R21, R8, !P0 ;  /* 0x0000000815087208 */ /* 0x000fe20004000000 */
[----:B----4-:R-:W-:-:S03]  /*0490*/  FADD R25, R24, -R25 ;  /* 0x8000001918197221 */ /* 0x010fc60000000000 */
[----:B------:R-:W-:-:S04]  /*04a0*/  FSETP.GEU.AND P0, PT, R23, R8, PT ;  /* 0x000000081700720b */ /* 0x000fc80003f0e000 */
[----:B------:R-:W-:Y:S01]  /*04b0*/  FSEL R8, R23, R8, !P0 ;  /* 0x0000000817087208 */ /* 0x000fe20004000000 */
[----:B-----5:R-:W-:-:S03]  /*04c0*/  FADD R15, R16, -R15 ;  /* 0x8000000f100f7221 */ /* 0x020fc60000000000 */
[----:B------:R-:W-:-:S04]  /*04d0*/  FSETP.GEU.AND P0, PT, R25, R8, PT ;  /* 0x000000081900720b */ /* 0x000fc80003f0e000 */
[----:B------:R-:W-:Y:S01]  /*04e0*/  FSEL R8, R25, R8, !P0 ;  /* 0x0000000819087208 */ /* 0x000fe20004000000 */
[----:B------:R-:W-:-:S03]  /*04f0*/  FADD R17, R17, -R12 ;  /* 0x8000000c11117221 */ /* 0x000fc60000000000 */
        /* <DEDUP_REMOVED lines=10> */
[----:B------:R-:W-:-:S04]  /*05a0*/  FSEL R8, R13, R8, !P0 ;  /* 0x000000080d087208 */ /* 0x000fc80004000000 */
[----:B------:R-:W-:-:S04]  /*05b0*/  FSETP.GEU.AND P0, PT, R19, R8, PT ;  /* 0x000000081300720b */ /* 0x000fc80003f0e000 */
[----:B------:R-:W-:Y:S01]  /*05c0*/  FSEL R8, R19, R8, !P0 ;  /* 0x0000000813087208 */ /* 0x000fe20004000000 */
[----:B------:R-:W-:Y:S08]  /*05d0*/  BRA.U UP1, `(.L_x_2) ;  /* 0xfffffffd01407547 */ /* 0x000ff0000b83ffff */
[----:B------:R-:W-:-:S07]  /*05e0*/  IMAD.U32 R3, RZ, RZ, UR12 ;  /* 0x0000000cff037e24 */ /* 0x000fce000f8e00ff */
.L_x_1:
[----:B------:R-:W-:-:S09]  /*05f0*/  UISETP.NE.AND UP1, UPT, UR10, URZ, UPT ;  /* 0x000000ff0a00728c */ /* 0x000fd2000bf25270 */
[----:B------:R-:W-:Y:S05]  /*0600*/  BRA.U !UP1, `(.L_x_3) ;  /* 0x0000000509287547 */ /* 0x000fea000b800000 */
[----:B------:R-:W-:Y:S02]  /*0610*/  UIADD3 UR6, UPT, UPT, UR10, -0x1, URZ ;  /* 0xffffffff0a067890 */ /* 0x000fe4000fffe0ff */
[----:B------:R-:W-:Y:S02]  /*0620*/  UISETP.NE.AND UP2, UPT, UR11, URZ, UPT ;  /* 0x000000ff0b00728c */ /* 0x000fe4000bf45270 */
[----:B------:R-:W-:-:S09]  /*0630*/  UISETP.GE.U32.AND UP1, UPT, UR6, 0x3, UPT ;  /* 0x000000030600788c */ /* 0x000fd2000bf26070 */
[----:B------:R-:W-:Y:S05]  /*0640*/  BRA.U !UP1, `(.L_x_4) ;  /* 0x0000000109807547 */ /* 0x000fea000b800000 */
[----:B------:R-:W1:Y:S01]  /*0650*/  LDC.64 R12, c[0x0][0x388] ;  /* 0x0000e200ff0c7b82 */ /* 0x000e620000000a00 */
[C---:B------:R-:W-:Y:S01]  /*0660*/  VIADD R15, R3.reuse, UR16 ;  /* 0x00000010030f7c36 */ /* 0x040fe20008000000 */
[----:B------:R-:W-:Y:S01]  /*0670*/  IADD3 R14, P0, PT, R3, UR16, RZ ;  /* 0x00000010030e7c10 */ /* 0x000fe2000ff1e0ff */
[----:B------:R-:W-:-:S05]  /*0680*/  IMAD.IADD R9, R6, 0x1, R3 ;  /* 0x0000000106097824 */ /* 0x000fca00078e0203 */
[----:B------:R-:W2:Y:S08]  /*0690*/  LDC.64 R10, c[0x0][0x380] ;  /* 0x0000e000ff0a7b82 */ /* 0x000eb00000000a00 */
[----:B------:R-:W3:Y:S01]  /*06a0*/  LDC.64 R4, c[0x0][0x388] ;  /* 0x0000e200ff047b82 */ /* 0x000ee20000000a00 */
[----:B-1----:R-:W-:-:S06]  /*06b0*/  IMAD.WIDE.U32 R12, R15, 0x4, R12 ;  /* 0x000000040f0c7825 */ /* 0x002fcc00078e000c */
[----:B0-----:R-:W4:Y:S01]  /*06c0*/  LDG.E R13, desc[UR14][R12.64] ;  /* 0x0000000e0c0d7981 */ /* 0x001f22000c1e1900 */
[----:B--2---:R-:W-:Y:S01]  /*06d0*/  IMAD.WIDE R10, R9, 0x4, R10 ;  /* 0x00000004090a7825 */ /* 0x004fe200078e020a */
[----:B------:R-:W-:-:S04]  /*06e0*/  IADD3.X R9, PT, PT, RZ, RZ, RZ, P0, !PT ;  /* 0x000000ffff097210 */ /* 0x000fc800007fe4ff */
[----:B------:R-:W4:Y:S01]  /*06f0*/  LDG.E R2, desc[UR14][R10.64] ;  /* 0x0000000e0a027981 */ /* 0x000f22000c1e1900 */
[----:B---3--:R-:W-:-:S03]  /*0700*/  LEA R4, P0, R14, R4, 0x2 ;  /* 0x000000040e047211 */ /* 0x008fc600078010ff */
[----:B------:R-:W2:Y:S01]  /*0710*/  LDG.E R16, desc[UR14][R10.64+0x8] ;  /* 0x0000080e0a107981 */ /* 0x000ea2000c1e1900 */
[----:B------:R-:W-:-:S03]  /*0720*/  LEA.HI.X R5, R14, R5, R9, 0x2, P0 ;  /* 0x000000050e057211 */ /* 0x000fc600000f1409 */
[----:B------:R-:W3:Y:S04]  /*0730*/  LDG.E R18, desc[UR14][R10.64+0xc] ;  /* 0x00000c0e0a127981 */ /* 0x000ee8000c1e1900 */
[----:B------:R-:W5:Y:S04]  /*0740*/  LDG.E R14, desc[UR14][R10.64+0x4] ;  /* 0x0000040e0a0e7981 */ /* 0x000f68000c1e1900 */
[----:B------:R-:W5:Y:S04]  /*0750*/  LDG.E R15, desc[UR14][R4.64+0x4] ;  /* 0x0000040e040f7981 */ /* 0x000f68000c1e1900 */
[----:B------:R-:W2:Y:S04]  /*0760*/  LDG.E R17, desc[UR14][R4.64+0x8] ;  /* 0x0000080e04117981 */ /* 0x000ea8000c1e1900 */
[----:B------:R-:W3:Y:S01]  /*0770*/  LDG.E R19, desc[UR14][R4.64+0xc] ;  /* 0x00000c0e04137981 */ /* 0x000ee2000c1e1900 */
[----:B------:R-:W-:-:S02]  /*0780*/  VIADD R3, R3, 0x4 ;  /* 0x0000000403037836 */ /* 0x000fc40000000000 */
[----:B----4-:R-:W-:-:S05]  /*0790*/  FADD R9, R2, -R13 ;  /* 0x8000000d02097221 */ /* 0x010fca0000000000 */
[----:B------:R-:W-:-:S04]  /*07a0*/  FSETP.GEU.AND P0, PT, R9, R8, PT ;  /* 0x000000080900720b */ /* 0x000fc80003f0e000 */
[----:B------:R-:W-:Y:S01]  /*07b0*/  FSEL R8, R9, R8, !P0 ;  /* 0x0000000809087208 */ /* 0x000fe20004000000 */
[----:B-----5:R-:W-:-:S05]  /*07c0*/  FADD R15, R14, -R15 ;  /* 0x8000000f0e0f7221 */ /* 0x020fca0000000000 */
[----:B------:R-:W-:Y:S01]  /*07d0*/  FSETP.GEU.AND P0, PT, R15, R8, PT ;  /* 0x000000080f00720b */ /* 0x000fe20003f0e000 */
[----:B--2---:R-:W-:-:S03]  /*07e0*/  FADD R17, R16, -R17 ;  /* 0x8000001110117221 */ /* 0x004fc60000000000 */
[----:B------:R-:W-:Y:S01]  /*07f0*/  FSEL R8, R15, R8, !P0 ;  /* 0x000000080f087208 */ /* 0x000fe20004000000 */
[----:B---3--:R-:W-:-:S03]  /*0800*/  FADD R19, R18, -R19 ;  /* 0x8000001312137221 */ /* 0x008fc60000000000 */
[----:B------:R-:W-:-:S04]  /*0810*/  FSETP.GEU.AND P0, PT, R17, R8, PT ;  /* 0x000000081100720b */ /* 0x000fc80003f0e000 */
[----:B------:R-:W-:-:S04]  /*0820*/  FSEL R8, R17, R8, !P0 ;  /* 0x0000000811087208 */ /* 0x000fc80004000000 */
[----:B------:R-:W-:-:S04]  /*0830*/  FSETP.GEU.AND P0, PT, R19, R8, PT ;  /* 0x000000081300720b */ /* 0x000fc80003f0e000 */
[----:B------:R-:W-:-:S09]  /*0840*/  FSEL R8, R19, R8, !P0 ;  /* 0x0000000813087208 */ /* 0x000fd20004000000 */
.L_x_4:
[----:B------:R-:W-:Y:S05]  /*0850*/  BRA.U !UP2, `(.L_x_3) ;  /* 0x000000010a947547 */ /* 0x000fea000b800000 */
[----:B------:R-:W-:Y:S02]  /*0860*/  UISETP.NE.AND UP1, UPT, UR11, 0x1, UPT ;  /* 0x000000010b00788c */ /* 0x000fe4000bf25270 */
[----:B------:R-:W-:-:S07]  /*0870*/  ULOP3.LUT UP2, URZ, UR19, 0x1, URZ, 0xc0, !UPT ;  /* 0x0000000113ff7892 */ /* 0x000fce000f84c0ff */
[----:B------:R-:W-:Y:S05]  /*0880*/  BRA.U !UP1, `(.L_x_5) ;  /* 0x0000000109587547 */ /* 0x000fea000b800000 */
[----:B------:R-:W1:Y:S01]  /*0890*/  LDC.64 R12, c[0x0][0x388] ;  /* 0x0000e200ff0c7b82 */ /* 0x000e620000000a00 */
[C---:B------:R-:W-:Y:S01]  /*08a0*/  VIADD R15, R3.reuse, UR16 ;  /* 0x00000010030f7c36 */ /* 0x040fe20008000000 */
[----:B------:R-:W-:Y:S02]  /*08b0*/  IADD3 R9, PT, PT, R6, R3, RZ ;  /* 0x0000000306097210 */ /* 0x000fe40007ffe0ff */
[----:B------:R-:W-:-:S04]  /*08c0*/  IADD3 R14, P0, PT, R3, UR16, RZ ;  /* 0x00000010030e7c10 */ /* 0x000fc8000ff1e0ff */
[----:B------:R-:W2:Y:S08]  /*08d0*/  LDC.64 R10, c[0x0][0x380] ;  /* 0x0000e000ff0a7b82 */ /* 0x000eb00000000a00 */
[----:B------:R-:W3:Y:S01]  /*08e0*/  LDC.64 R4, c[0x0][0x388] ;  /* 0x0000e200ff047b82 */ /* 0x000ee20000000a00 */
[----:B-1----:R-:W-:-:S06]  /*08f0*/  IMAD.WIDE.U32 R12, R15, 0x4, R12 ;  /* 0x000000040f0c7825 */ /* 0x002fcc00078e000c */
[----:B0-----:R-:W4:Y:S01]  /*0900*/  LDG.E R13, desc[UR14][R12.64] ;  /* 0x0000000e0c0d7981 */ /* 0x001f22000c1e1900 */
[----:B--2---:R-:W-:-:S04]  /*0910*/  IMAD.WIDE R10, R9, 0x4, R10 ;  /* 0x00000004090a7825 */ /* 0x004fc800078e020a */
[----:B------:R-:W-:Y:S01]  /*0920*/  IMAD.X R9, RZ, RZ, RZ, P0 ;  /* 0x000000ffff097224 */ /* 0x000fe200000e06ff */
[----:B------:R-:W4:Y:S01]  /*0930*/  LDG.E R2, desc[UR14][R10.64] ;  /* 0x0000000e0a027981 */ /* 0x000f22000c1e1900 */
[----:B---3--:R-:W-:-:S04]  /*0940*/  LEA R4, P0, R14, R4, 0x2 ;  /* 0x000000040e047211 */ /* 0x008fc800078010ff */
[----:B------:R-:W-:Y:S02]  /*0950*/  LEA.HI.X R5, R14, R5, R9, 0x2, P0 ;  /* 0x000000050e057211 */ /* 0x000fe400000f1409 */
[----:B------:R-:W2:Y:S04]  /*0960*/  LDG.E R14, desc[UR14][R10.64+0x4] ;  /* 0x0000040e0a0e7981 */ /* 0x000ea8000c1e1900 */
[----:B------:R-:W2:Y:S01]  /*0970*/  LDG.E R5, desc[UR14][R4.64+0x4] ;  /* 0x0000040e04057981 */ /* 0x000ea2000c1e1900 */
[----:B------:R-:W-:Y:S02]  /*0980*/  VIADD R3, R3, 0x2 ;  /* 0x0000000203037836 */ /* 0x000fe40000000000 */
[----:B----4-:R-:W-:-:S05]  /*0990*/  FADD R9, R2, -R13 ;  /* 0x8000000d02097221 */ /* 0x010fca0000000000 */
[----:B------:R-:W-:-:S04]  /*09a0*/  FSETP.GEU.AND P0, PT, R9, R8, PT ;  /* 0x000000080900720b */ /* 0x000fc80003f0e000 */
[----:B------:R-:W-:Y:S01]  /*09b0*/  FSEL R8, R9, R8, !P0 ;  /* 0x0000000809087208 */ /* 0x000fe20004000000 */
[----:B--2---:R-:W-:-:S05]  /*09c0*/  FADD R15, R14, -R5 ;  /* 0x800000050e0f7221 */ /* 0x004fca0000000000 */
[----:B------:R-:W-:-:S04]  /*09d0*/  FSETP.GEU.AND P0, PT, R15, R8, PT ;  /* 0x000000080f00720b */ /* 0x000fc80003f0e000 */
[----:B------:R-:W-:-:S09]  /*09e0*/  FSEL R8, R15, R8, !P0 ;  /* 0x000000080f087208 */ /* 0x000fd20004000000 */
.L_x_5:
[----:B------:R-:W-:Y:S05]  /*09f0*/  BRA.U !UP2, `(.L_x_3) ;  /* 0x000000010a2c7547 */ /* 0x000fea000b800000 */
[----:B------:R-:W1:Y:S01]  /*0a00*/  LDC.64 R4, c[0x0][0x380] ;  /* 0x0000e000ff047b82 */ /* 0x000e620000000a00 */
[----:B------:R-:W-:Y:S01]  /*0a10*/  IADD3 R9, PT, PT, R6, R3, RZ ;  /* 0x0000000306097210 */ /* 0x000fe20007ffe0ff */
[----:B------:R-:W-:-:S06]  /*0a20*/  VIADD R13, R3, UR16 ;  /* 0x00000010030d7c36 */ /* 0x000fcc0008000000 */
[----:B------:R-:W2:Y:S01]  /*0a30*/  LDC.64 R10, c[0x0][0x388] ;  /* 0x0000e200ff0a7b82 */ /* 0x000ea20000000a00 */
[----:B-1----:R-:W-:-:S06]  /*0a40*/  IMAD.WIDE R2, R9, 0x4, R4 ;  /* 0x0000000409027825 */ /* 0x002fcc00078e0204 */
[----:B0-----:R-:W3:Y:S01]  /*0a50*/  LDG.E R2, desc[UR14][R2.64] ;  /* 0x0000000e02027981 */ /* 0x001ee2000c1e1900 */
[----:B--2---:R-:W-:-:S06]  /*0a60*/  IMAD.WIDE.U32 R4, R13, 0x4, R10 ;  /* 0x000000040d047825 */ /* 0x004fcc00078e000a */
[----:B------:R-:W3:Y:S02]  /*0a70*/  LDG.E R5, desc[UR14][R4.64] ;  /* 0x0000000e04057981 */ /* 0x000ee4000c1e1900 */
[----:B---3--:R-:W-:-:S05]  /*0a80*/  FADD R9, R2, -R5 ;  /* 0x8000000502097221 */ /* 0x008fca0000000000 */
[----:B------:R-:W-:-:S04]  /*0a90*/  FSETP.GEU.AND P0, PT, R9, R8, PT ;  /* 0x000000080900720b */ /* 0x000fc80003f0e000 */
[----:B------:R-:W-:-:S09]  /*0aa0*/  FSEL R8, R9, R8, !P0 ;  /* 0x0000000809087208 */ /* 0x000fd20004000000 */
.L_x_3:
[----:B------:R-:W-:Y:S05]  /*0ab0*/  BRA.U UP0, `(.L_x_6) ;  /* 0xfffffff500c07547 */ /* 0x000fea000b83ffff */
.L_x_0:
[----:B------:R-:W1:Y:S01]  /*0ac0*/  LDC.64 R2, c[0x0][0x390] ;  /* 0x0000e400ff027b82 */ /* 0x000e620000000a00 */
[----:B------:R-:W-:-:S04]  /*0ad0*/  IMAD R7, R7, UR5, R0 ;  /* 0x0000000507077c24 */ /* 0x000fc8000f8e0200 */
[----:B-1----:R-:W-:-:S05]  /*0ae0*/  IMAD.WIDE R2, R7, 0x4, R2 ;  /* 0x0000000407027825 */ /* 0x002fca00078e0202 */
[----:B0-----:R-:W-:Y:S01]  /*0af0*/  STG.E desc[UR14][R2.64], R8 ;  /* 0x0000000802007986 */ /* 0x001fe2000c10190e */
[----:B------:R-:W-:Y:S05]  /*0b00*/  EXIT ;  /* 0x000000000000794d */ /* 0x000fea0003800000 */
.L_x_7:
[----:B------:R-:W-:-:S00]  /*0b10*/  BRA `(.L_x_7) ;  /* 0xfffffffc00fc7947 */ /* 0x000fc0000383ffff */
[----:B------:R-:W-:-:S00]  /*0b20*/  NOP ;  /* 0x0000000000007918 */ /* 0x000fc00000000000 */
        /* <DEDUP_REMOVED lines=13> */
.L_x_8:


//--------------------- .nv.shared.reserved.0     --------------------------
	.section	.nv.shared.reserved.0,"aw",@nobits
	.weak		__nv_reservedSMEM_offset_0_alias
	.size		__nv_reservedSMEM_offset_0_alias, 0, 64
	.other		__nv_reservedSMEM_offset_0_alias,@"STO_CUDA_RESERVED_SHARED STV_DEFAULT"
__nv_reservedSMEM_offset_0_alias:
	.zero		0
	.zero		64


//--------------------- .nv.constant0.morph       --------------------------
	.section	.nv.constant0.morph,"a",@progbits
	.sectionflags	@""
	.align	4
.nv.constant0.morph:
	.zero		936


//--------------------- SYMBOLS --------------------------

	.type		.nv.reservedSmem.offset0,@object
	.size		.nv.reservedSmem.offset0,0x4
